//
// Generated by NVIDIA NVVM Compiler
//
// Compiler Build ID: CL-36424714
// Cuda compilation tools, release 13.0, V13.0.88
// Based on NVVM 20.0.0
//

.version 9.0
.target sm_100
.address_size 64

	// .globl	_Z12updateWeightmfffffffPfS_S_PKf

.visible .entry _Z12updateWeightmfffffffPfS_S_PKf(
	.param .u64 _Z12updateWeightmfffffffPfS_S_PKf_param_0,
	.param .f32 _Z12updateWeightmfffffffPfS_S_PKf_param_1,
	.param .f32 _Z12updateWeightmfffffffPfS_S_PKf_param_2,
	.param .f32 _Z12updateWeightmfffffffPfS_S_PKf_param_3,
	.param .f32 _Z12updateWeightmfffffffPfS_S_PKf_param_4,
	.param .f32 _Z12updateWeightmfffffffPfS_S_PKf_param_5,
	.param .f32 _Z12updateWeightmfffffffPfS_S_PKf_param_6,
	.param .f32 _Z12updateWeightmfffffffPfS_S_PKf_param_7,
	.param .u64 .ptr .align 1 _Z12updateWeightmfffffffPfS_S_PKf_param_8,
	.param .u64 .ptr .align 1 _Z12updateWeightmfffffffPfS_S_PKf_param_9,
	.param .u64 .ptr .align 1 _Z12updateWeightmfffffffPfS_S_PKf_param_10,
	.param .u64 .ptr .align 1 _Z12updateWeightmfffffffPfS_S_PKf_param_11
)
{
	.reg .pred 	%p<2>;
	.reg .b32 	%r<5>;
	.reg .b32 	%f<30>;
	.reg .b64 	%rd<16>;

	ld.param.u64 	%rd6, [_Z12updateWeightmfffffffPfS_S_PKf_param_0];
	ld.param.f32 	%f1, [_Z12updateWeightmfffffffPfS_S_PKf_param_1];
	ld.param.f32 	%f2, [_Z12updateWeightmfffffffPfS_S_PKf_param_2];
	ld.param.f32 	%f3, [_Z12updateWeightmfffffffPfS_S_PKf_param_3];
	ld.param.f32 	%f4, [_Z12updateWeightmfffffffPfS_S_PKf_param_4];
	ld.param.f32 	%f5, [_Z12updateWeightmfffffffPfS_S_PKf_param_5];
	ld.param.f32 	%f6, [_Z12updateWeightmfffffffPfS_S_PKf_param_6];
	ld.param.f32 	%f7, [_Z12updateWeightmfffffffPfS_S_PKf_param_7];
	ld.param.u64 	%rd2, [_Z12updateWeightmfffffffPfS_S_PKf_param_8];
	ld.param.u64 	%rd3, [_Z12updateWeightmfffffffPfS_S_PKf_param_9];
	ld.param.u64 	%rd4, [_Z12updateWeightmfffffffPfS_S_PKf_param_10];
	ld.param.u64 	%rd5, [_Z12updateWeightmfffffffPfS_S_PKf_param_11];
	mov.u32 	%r1, %ctaid.x;
	mov.u32 	%r2, %ntid.x;
	mov.u32 	%r3, %tid.x;
	mad.lo.s32 	%r4, %r1, %r2, %r3;
	cvt.u64.u32 	%rd1, %r4;
	setp.le.u64 	%p1, %rd6, %rd1;
	@%p1 bra 	$L__BB0_2;
	cvta.to.global.u64 	%rd7, %rd5;
	cvta.to.global.u64 	%rd8, %rd2;
	cvta.to.global.u64 	%rd9, %rd3;
	cvta.to.global.u64 	%rd10, %rd4;
	shl.b64 	%rd11, %rd1, 2;
	add.s64 	%rd12, %rd7, %rd11;
	ld.global.f32 	%f8, [%rd12];
	mul.f32 	%f9, %f6, %f8;
	add.s64 	%rd13, %rd8, %rd11;
	ld.global.f32 	%f10, [%rd13];
	mul.f32 	%f11, %f1, %f10;
	add.s64 	%rd14, %rd9, %rd11;
	ld.global.f32 	%f12, [%rd14];
	mul.f32 	%f13, %f2, %f12;
	mov.f32 	%f14, 0f3F800000;
	sub.f32 	%f15, %f14, %f2;
	fma.rn.f32 	%f16, %f15, %f9, %f13;
	st.global.f32 	[%rd14], %f16;
	add.s64 	%rd15, %rd10, %rd11;
	ld.global.f32 	%f17, [%rd15];
	mul.f32 	%f18, %f3, %f17;
	sub.f32 	%f19, %f14, %f3;
	mul.f32 	%f20, %f19, %f9;
	fma.rn.f32 	%f21, %f9, %f20, %f18;
	st.global.f32 	[%rd15], %f21;
	ld.global.f32 	%f22, [%rd14];
	mul.f32 	%f23, %f7, %f22;
	sqrt.rn.f32 	%f24, %f21;
	add.f32 	%f25, %f24, 0f322BCC77;
	div.rn.f32 	%f26, %f23, %f25;
	sub.f32 	%f27, %f11, %f26;
	max.f32 	%f28, %f27, %f4;
	min.f32 	%f29, %f28, %f5;
	st.global.f32 	[%rd13], %f29;
$L__BB0_2:
	ret;

}


// ===== COMPILED SASS (sm_100) =====

	.target	sm_100

	.elftype	@"ET_EXEC"


//--------------------- .note.nv.tkinfo           --------------------------
	.section	.note.nv.tkinfo,"",@"SHT_NOTE"
	.sectionflags	@"SHF_NOTE_NV_TKINFO"
	.tkinfo
        /*0018*/ 	.word	0x00000002
        /*0030*/ 	.string	""
        /*0030*/ 	.string	"ptxas"
        /*0030*/ 	.string	"Cuda compilation tools, release 13.0, V13.0.88"
        /*0030*/ 	.string	"Build cuda_13.0.r13.0/compiler.36424714_0"
        /*0030*/ 	.string	"-arch sm_100 -m 64 "



//--------------------- .note.nv.cuinfo           --------------------------
	.section	.note.nv.cuinfo,"",@"SHT_NOTE"
	.sectionflags	@"SHF_NOTE_NV_CUINFO"
        /*0018*/ 	.short	0x0002
        /*001a*/ 	.short	0x0064
        /*001c*/ 	.short	0x0082
	.zero		2


//--------------------- .nv.info                  --------------------------
	.section	.nv.info,"",@"SHT_CUDA_INFO"
	.align	4


	//----- nvinfo : EIATTR_REGCOUNT
	.align		4
        /*0000*/ 	.byte	0x04, 0x2f
        /*0002*/ 	.short	(.L_1 - .L_0)
	.align		4
.L_0:
        /*0004*/ 	.word	index@(_Z12updateWeightmfffffffPfS_S_PKf)
        /*0008*/ 	.word	0x00000012


	//----- nvinfo : EIATTR_FRAME_SIZE
	.align		4
.L_1:
        /*000c*/ 	.byte	0x04, 0x11
        /*000e*/ 	.short	(.L_3 - .L_2)
	.align		4
.L_2:
        /*0010*/ 	.word	index@($__internal_1_$__cuda_sm3x_div_rn_noftz_f32_slowpath)
        /*0014*/ 	.word	0x00000000


	//----- nvinfo : EIATTR_FRAME_SIZE
	.align		4
.L_3:
        /*0018*/ 	.byte	0x04, 0x11
        /*001a*/ 	.short	(.L_5 - .L_4)
	.align		4
.L_4:
        /*001c*/ 	.word	index@($__internal_0_$__cuda_sm20_sqrt_rn_f32_slowpath)
        /*0020*/ 	.word	0x00000000


	//----- nvinfo : EIATTR_FRAME_SIZE
	.align		4
.L_5:
        /*0024*/ 	.byte	0x04, 0x11
        /*0026*/ 	.short	(.L_7 - .L_6)
	.align		4
.L_6:
        /*0028*/ 	.word	index@(_Z12updateWeightmfffffffPfS_S_PKf)
        /*002c*/ 	.word	0x00000000


	//----- nvinfo : EIATTR_MIN_STACK_SIZE
	.align		4
.L_7:
        /*0030*/ 	.byte	0x04, 0x12
        /*0032*/ 	.short	(.L_9 - .L_8)
	.align		4
.L_8:
        /*0034*/ 	.word	index@(_Z12updateWeightmfffffffPfS_S_PKf)
        /*0038*/ 	.word	0x00000000
.L_9:


//--------------------- .nv.compat                --------------------------
	.section	.nv.compat,"",@"SHT_CUDA_COMPAT_INFO"
	.align	4
        /*0000*/ 	.byte	0x02, 0x09, 0x00, 0x00, 0x02, 0x02, 0x01, 0x00, 0x02, 0x05, 0x05, 0x00, 0x03, 0x07, 0x01, 0x01
        /*0010*/ 	.byte	0x02, 0x03, 0x00, 0x00, 0x02, 0x06, 0x01, 0x00, 0x04, 0x0b, 0x08, 0x00, 0x01, 0x00, 0x00, 0x00
        /*0020*/ 	.byte	0x00, 0x00, 0x00, 0x00


//--------------------- .nv.info._Z12updateWeightmfffffffPfS_S_PKf --------------------------
	.section	.nv.info._Z12updateWeightmfffffffPfS_S_PKf,"",@"SHT_CUDA_INFO"
	.sectionflags	@""
	.align	4


	//----- nvinfo : EIATTR_CUDA_API_VERSION
	.align		4
        /*0000*/ 	.byte	0x04, 0x37
        /*0002*/ 	.short	(.L_11 - .L_10)
.L_10:
        /*0004*/ 	.word	0x00000082


	//----- nvinfo : EIATTR_KPARAM_INFO
	.align		4
.L_11:
        /*0008*/ 	.byte	0x04, 0x17
        /*000a*/ 	.short	(.L_13 - .L_12)
.L_12:
        /*000c*/ 	.word	0x00000000
        /*0010*/ 	.short	0x000b
        /*0012*/ 	.short	0x0040
        /*0014*/ 	.byte	0x00, 0xf5, 0x21, 0x00


	//----- nvinfo : EIATTR_KPARAM_INFO
	.align		4
.L_13:
        /*0018*/ 	.byte	0x04, 0x17
        /*001a*/ 	.short	(.L_15 - .L_14)
.L_14:
        /*001c*/ 	.word	0x00000000
        /*0020*/ 	.short	0x000a
        /*0022*/ 	.short	0x0038
        /*0024*/ 	.byte	0x00, 0xf5, 0x21, 0x00


	//----- nvinfo : EIATTR_KPARAM_INFO
	.align		4
.L_15:
        /*0028*/ 	.byte	0x04, 0x17
        /*002a*/ 	.short	(.L_17 - .L_16)
.L_16:
        /*002c*/ 	.word	0x00000000
        /*0030*/ 	.short	0x0009
        /*0032*/ 	.short	0x0030
        /*0034*/ 	.byte	0x00, 0xf5, 0x21, 0x00


	//----- nvinfo : EIATTR_KPARAM_INFO
	.align		4
.L_17:
        /*0038*/ 	.byte	0x04, 0x17
        /*003a*/ 	.short	(.L_19 - .L_18)
.L_18:
        /*003c*/ 	.word	0x00000000
        /*0040*/ 	.short	0x0008
        /*0042*/ 	.short	0x0028
        /*0044*/ 	.byte	0x00, 0xf5, 0x21, 0x00


	//----- nvinfo : EIATTR_KPARAM_INFO
	.align		4
.L_19:
        /*0048*/ 	.byte	0x04, 0x17
        /*004a*/ 	.short	(.L_21 - .L_20)
.L_20:
        /*004c*/ 	.word	0x00000000
        /*0050*/ 	.short	0x0007
        /*0052*/ 	.short	0x0020
        /*0054*/ 	.byte	0x00, 0xf0, 0x11, 0x00


	//----- nvinfo : EIATTR_KPARAM_INFO
	.align		4
.L_21:
        /*0058*/ 	.byte	0x04, 0x17
        /*005a*/ 	.short	(.L_23 - .L_22)
.L_22:
        /*005c*/ 	.word	0x00000000
        /*0060*/ 	.short	0x0006
        /*0062*/ 	.short	0x001c
        /*0064*/ 	.byte	0x00, 0xf0, 0x11, 0x00


	//----- nvinfo : EIATTR_KPARAM_INFO
	.align		4
.L_23:
        /*0068*/ 	.byte	0x04, 0x17
        /*006a*/ 	.short	(.L_25 - .L_24)
.L_24:
        /*006c*/ 	.word	0x00000000
        /*0070*/ 	.short	0x0005
        /*0072*/ 	.short	0x0018
        /*0074*/ 	.byte	0x00, 0xf0, 0x11, 0x00


	//----- nvinfo : EIATTR_KPARAM_INFO
	.align		4
.L_25:
        /*0078*/ 	.byte	0x04, 0x17
        /*007a*/ 	.short	(.L_27 - .L_26)
.L_26:
        /*007c*/ 	.word	0x00000000
        /*0080*/ 	.short	0x0004
        /*0082*/ 	.short	0x0014
        /*0084*/ 	.byte	0x00, 0xf0, 0x11, 0x00


	//----- nvinfo : EIATTR_KPARAM_INFO
	.align		4
.L_27:
        /*0088*/ 	.byte	0x04, 0x17
        /*008a*/ 	.short	(.L_29 - .L_28)
.L_28:
        /*008c*/ 	.word	0x00000000
        /*0090*/ 	.short	0x0003
        /*0092*/ 	.short	0x0010
        /*0094*/ 	.byte	0x00, 0xf0, 0x11, 0x00


	//----- nvinfo : EIATTR_KPARAM_INFO
	.align		4
.L_29:
        /*0098*/ 	.byte	0x04, 0x17
        /*009a*/ 	.short	(.L_31 - .L_30)
.L_30:
        /*009c*/ 	.word	0x00000000
        /*00a0*/ 	.short	0x0002
        /*00a2*/ 	.short	0x000c
        /*00a4*/ 	.byte	0x00, 0xf0, 0x11, 0x00


	//----- nvinfo : EIATTR_KPARAM_INFO
	.align		4
.L_31:
        /*00a8*/ 	.byte	0x04, 0x17
        /*00aa*/ 	.short	(.L_33 - .L_32)
.L_32:
        /*00ac*/ 	.word	0x00000000
        /*00b0*/ 	.short	0x0001
        /*00b2*/ 	.short	0x0008
        /*00b4*/ 	.byte	0x00, 0xf0, 0x11, 0x00


	//----- nvinfo : EIATTR_KPARAM_INFO
	.align		4
.L_33:
        /*00b8*/ 	.byte	0x04, 0x17
        /*00ba*/ 	.short	(.L_35 - .L_34)
.L_34:
        /*00bc*/ 	.word	0x00000000
        /*00c0*/ 	.short	0x0000
        /*00c2*/ 	.short	0x0000
        /*00c4*/ 	.byte	0x00, 0xf0, 0x21, 0x00


	//----- nvinfo : EIATTR_SPARSE_MMA_MASK
	.align		4
.L_35:
        /*00c8*/ 	.byte	0x03, 0x50
        /*00ca*/ 	.short	0x0000


	//----- nvinfo : EIATTR_MAXREG_COUNT
	.align		4
        /*00cc*/ 	.byte	0x03, 0x1b
        /*00ce*/ 	.short	0x00ff


	//----- nvinfo : EIATTR_MERCURY_ISA_VERSION
	.align		4
        /*00d0*/ 	.byte	0x03, 0x5f
        /*00d2*/ 	.short	0x0101


	//----- nvinfo : EIATTR_VRC_CTA_INIT_COUNT
	.align		4
        /*00d4*/ 	.byte	0x02, 0x4a
	.zero		1
	.zero		1


	//----- nvinfo : EIATTR_EXIT_INSTR_OFFSETS
	.align		4
        /*00d8*/ 	.byte	0x04, 0x1c
        /*00da*/ 	.short	(.L_37 - .L_36)


	//   ....[0]....
.L_36:
        /*00dc*/ 	.word	0x00000080


	//   ....[1]....
        /*00e0*/ 	.word	0x000004e0


	//----- nvinfo : EIATTR_CRS_STACK_SIZE
	.align		4
.L_37:
        /*00e4*/ 	.byte	0x04, 0x1e
        /*00e6*/ 	.short	(.L_39 - .L_38)
.L_38:
        /*00e8*/ 	.word	0x00000000


	//----- nvinfo : EIATTR_CBANK_PARAM_SIZE
	.align		4
.L_39:
        /*00ec*/ 	.byte	0x03, 0x19
        /*00ee*/ 	.short	0x0048


	//----- nvinfo : EIATTR_PARAM_CBANK
	.align		4
        /*00f0*/ 	.byte	0x04, 0x0a
        /*00f2*/ 	.short	(.L_41 - .L_40)
	.align		4
.L_40:
        /*00f4*/ 	.word	index@(.nv.constant0._Z12updateWeightmfffffffPfS_S_PKf)
        /*00f8*/ 	.short	0x0380
        /*00fa*/ 	.short	0x0048


	//----- nvinfo : EIATTR_SW_WAR
	.align		4
.L_41:
        /*00fc*/ 	.byte	0x04, 0x36
        /*00fe*/ 	.short	(.L_43 - .L_42)
.L_42:
        /*0100*/ 	.word	0x00000008
.L_43:


//--------------------- .nv.callgraph             --------------------------
	.section	.nv.callgraph,"",@"SHT_CUDA_CALLGRAPH"
	.align	4
	.sectionentsize	8
	.align		4
        /*0000*/ 	.word	0x00000000
	.align		4
        /*0004*/ 	.word	0xffffffff
	.align		4
        /*0008*/ 	.word	0x00000000
	.align		4
        /*000c*/ 	.word	0xfffffffe
	.align		4
        /*0010*/ 	.word	0x00000000
	.align		4
        /*0014*/ 	.word	0xfffffffd
	.align		4
        /*0018*/ 	.word	0x00000000
	.align		4
        /*001c*/ 	.word	0xfffffffc


//--------------------- .text._Z12updateWeightmfffffffPfS_S_PKf --------------------------
	.section	.text._Z12updateWeightmfffffffPfS_S_PKf,"ax",@progbits
	.align	128
        .global         _Z12updateWeightmfffffffPfS_S_PKf
        .type           _Z12updateWeightmfffffffPfS_S_PKf,@function
        .size           _Z12updateWeightmfffffffPfS_S_PKf,(.L_x_19 - _Z12updateWeightmfffffffPfS_S_PKf)
        .other          _Z12updateWeightmfffffffPfS_S_PKf,@"STO_CUDA_ENTRY STV_DEFAULT"
_Z12updateWeightmfffffffPfS_S_PKf:
.text._Z12updateWeightmfffffffPfS_S_PKf:
[----:B------:R-:W-:Y:S01]  /*0000*/  LDC R1, c[0x0][0x37c] ;  /* 0x0000df00ff017b82 */ /* 0x000fe20000000800 */
[----:B------:R-:W0:Y:S07]  /*0010*/  S2R R3, SR_TID.X ;  /* 0x0000000000037919 */ /* 0x000e2e0000002100 */
[----:B------:R-:W0:Y:S01]  /*0020*/  S2UR UR4, SR_CTAID.X ;  /* 0x00000000000479c3 */ /* 0x000e220000002500 */
[----:B------:R-:W1:Y:S07]  /*0030*/  LDCU.64 UR6, c[0x0][0x380] ;  /* 0x00007000ff0677ac */ /* 0x000e6e0008000a00 */
[----:B------:R-:W0:Y:S02]  /*0040*/  LDC R0, c[0x0][0x360] ;  /* 0x0000d800ff007b82 */ /* 0x000e240000000800 */
[----:B0-----:R-:W-:-:S05]  /*0050*/  IMAD R0, R0, UR4, R3 ;  /* 0x0000000400007c24 */ /* 0x001fca000f8e0203 */
[----:B-1----:R-:W-:-:S04]  /*0060*/  ISETP.GE.U32.AND P0, PT, R0, UR6, PT ;  /* 0x0000000600007c0c */ /* 0x002fc8000bf06070 */
[----:B------:R-:W-:-:S13]  /*0070*/  ISETP.GE.U32.AND.EX P0, PT, RZ, UR7, PT, P0 ;  /* 0x00000007ff007c0c */ /* 0x000fda000bf06100 */
[----:B------:R-:W-:Y:S05]  /*0080*/  @P0 EXIT ;  /* 0x000000000000094d */ /* 0x000fea0003800000 */
[----:B------:R-:W0:Y:S01]  /*0090*/  LDCU.128 UR8, c[0x0][0x3b0] ;  /* 0x00007600ff0877ac */ /* 0x000e220008000c00 */
[----:B------:R-:W-:Y:S01]  /*00a0*/  IMAD.SHL.U32 R4, R0, 0x4, RZ ;  /* 0x0000000400047824 */ /* 0x000fe200078e00ff */
[----:B------:R-:W-:Y:S01]  /*00b0*/  SHF.R.U32.HI R7, RZ, 0x1e, R0 ;  /* 0x0000001eff077819 */ /* 0x000fe20000011600 */
[----:B------:R-:W1:Y:S01]  /*00c0*/  LDC R5, c[0x0][0x38c] ;  /* 0x0000e300ff057b82 */ /* 0x000e620000000800 */
[----:B------:R-:W2:Y:S01]  /*00d0*/  LDCU.64 UR6, c[0x0][0x3c0] ;  /* 0x00007800ff0677ac */ /* 0x000ea20008000a00 */
[----:B------:R-:W3:Y:S01]  /*00e0*/  LDCU.64 UR4, c[0x0][0x358] ;  /* 0x00006b00ff0477ac */ /* 0x000ee20008000a00 */
[C---:B0-----:R-:W-:Y:S02]  /*00f0*/  IADD3 R2, P1, PT, R4.reuse, UR8, RZ ;  /* 0x0000000804027c10 */ /* 0x041fe4000ff3e0ff */
[----:B--2---:R-:W-:Y:S01]  /*0100*/  IADD3 R8, P0, PT, R4, UR6, RZ ;  /* 0x0000000604087c10 */ /* 0x004fe2000ff1e0ff */
[----:B------:R-:W0:Y:S01]  /*0110*/  LDCU UR6, c[0x0][0x39c] ;  /* 0x00007380ff0677ac */ /* 0x000e220008000800 */
[----:B------:R-:W-:-:S02]  /*0120*/  IADD3.X R3, PT, PT, R7, UR9, RZ, P1, !PT ;  /* 0x0000000907037c10 */ /* 0x000fc40008ffe4ff */
[----:B------:R-:W-:Y:S01]  /*0130*/  IADD3.X R9, PT, PT, R7, UR7, RZ, P0, !PT ;  /* 0x0000000707097c10 */ /* 0x000fe200087fe4ff */
[----:B------:R-:W2:Y:S02]  /*0140*/  LDCU.64 UR8, c[0x0][0x3a8] ;  /* 0x00007500ff0877ac */ /* 0x000ea40008000a00 */
[----:B---3--:R-:W3:Y:S04]  /*0150*/  LDG.E R0, desc[UR4][R2.64] ;  /* 0x0000000402007981 */ /* 0x008ee8000c1e1900 */
[----:B------:R-:W0:Y:S01]  /*0160*/  LDG.E R8, desc[UR4][R8.64] ;  /* 0x0000000408087981 */ /* 0x000e22000c1e1900 */
[C---:B------:R-:W-:Y:S01]  /*0170*/  IADD3 R6, P1, PT, R4.reuse, UR10, RZ ;  /* 0x0000000a04067c10 */ /* 0x040fe2000ff3e0ff */
[----:B-1----:R-:W-:Y:S01]  /*0180*/  FADD R10, -R5, 1 ;  /* 0x3f800000050a7421 */ /* 0x002fe20000000100 */
[----:B--2---:R-:W-:Y:S01]  /*0190*/  IADD3 R4, P0, PT, R4, UR8, RZ ;  /* 0x0000000804047c10 */ /* 0x004fe2000ff1e0ff */
[----:B---3--:R-:W-:-:S03]  /*01a0*/  FMUL R11, R0, R5 ;  /* 0x00000005000b7220 */ /* 0x008fc60000400000 */
[C---:B------:R-:W-:Y:S02]  /*01b0*/  IADD3.X R5, PT, PT, R7.reuse, UR9, RZ, P0, !PT ;  /* 0x0000000907057c10 */ /* 0x040fe400087fe4ff */
[----:B------:R-:W-:Y:S01]  /*01c0*/  IADD3.X R7, PT, PT, R7, UR11, RZ, P1, !PT ;  /* 0x0000000b07077c10 */ /* 0x000fe20008ffe4ff */
[----:B0-----:R-:W-:Y:S01]  /*01d0*/  FMUL R0, R8, UR6 ;  /* 0x0000000608007c20 */ /* 0x001fe20008400000 */
[----:B------:R-:W0:Y:S01]  /*01e0*/  LDCU UR6, c[0x0][0x3a0] ;  /* 0x00007400ff0677ac */ /* 0x000e220008000800 */
[----:B------:R1:W5:Y:S02]  /*01f0*/  LDG.E R8, desc[UR4][R4.64] ;  /* 0x0000000404087981 */ /* 0x000364000c1e1900 */
[----:B------:R-:W-:Y:S02]  /*0200*/  FFMA R11, R0, R10, R11 ;  /* 0x0000000a000b7223 */ /* 0x000fe4000000000b */
[----:B------:R-:W2:Y:S03]  /*0210*/  LDC R10, c[0x0][0x390] ;  /* 0x0000e400ff0a7b82 */ /* 0x000ea60000000800 */
[----:B------:R1:W-:Y:S04]  /*0220*/  STG.E desc[UR4][R2.64], R11 ;  /* 0x0000000b02007986 */ /* 0x0003e8000c101904 */
[----:B------:R-:W3:Y:S01]  /*0230*/  LDG.E R9, desc[UR4][R6.64] ;  /* 0x0000000406097981 */ /* 0x000ee2000c1e1900 */
[----:B--2---:R-:W-:-:S04]  /*0240*/  FADD R13, -R10, 1 ;  /* 0x3f8000000a0d7421 */ /* 0x004fc80000000100 */
[----:B------:R-:W-:Y:S01]  /*0250*/  FMUL R13, R0, R13 ;  /* 0x0000000d000d7220 */ /* 0x000fe20000400000 */
[----:B---3--:R-:W-:-:S04]  /*0260*/  FMUL R9, R9, R10 ;  /* 0x0000000a09097220 */ /* 0x008fc80000400000 */
[----:B------:R-:W-:-:S05]  /*0270*/  FFMA R9, R0, R13, R9 ;  /* 0x0000000d00097223 */ /* 0x000fca0000000009 */
[----:B------:R1:W-:Y:S04]  /*0280*/  STG.E desc[UR4][R6.64], R9 ;  /* 0x0000000906007986 */ /* 0x0003e8000c101904 */
[----:B------:R-:W0:Y:S01]  /*0290*/  LDG.E R0, desc[UR4][R2.64] ;  /* 0x0000000402007981 */ /* 0x000e22000c1e1900 */
[----:B------:R-:W-:Y:S01]  /*02a0*/  VIADD R12, R9, 0xf3000000 ;  /* 0xf3000000090c7836 */ /* 0x000fe20000000000 */
[----:B------:R1:W2:Y:S04]  /*02b0*/  MUFU.RSQ R10, R9 ;  /* 0x00000009000a7308 */ /* 0x0002a80000001400 */
[----:B------:R-:W-:Y:S01]  /*02c0*/  ISETP.GT.U32.AND P0, PT, R12, 0x727fffff, PT ;  /* 0x727fffff0c00780c */ /* 0x000fe20003f04070 */
[----:B------:R-:W-:Y:S01]  /*02d0*/  BSSY.RECONVERGENT B0, `(.L_x_0) ;  /* 0x000000b000007945 */ /* 0x000fe20003800200 */
[----:B0-----:R-:W-:-:S11]  /*02e0*/  FMUL R0, R0, UR6 ;  /* 0x0000000600007c20 */ /* 0x001fd60008400000 */
[----:B-12---:R-:W-:Y:S05]  /*02f0*/  @!P0 BRA `(.L_x_1) ;  /* 0x0000000000108947 */ /* 0x006fea0003800000 */
[----:B------:R-:W-:-:S07]  /*0300*/  MOV R11, 0x320 ;  /* 0x00000320000b7802 */ /* 0x000fce0000000f00 */
[----:B-----5:R-:W-:Y:S05]  /*0310*/  CALL.REL.NOINC `($__internal_0_$__cuda_sm20_sqrt_rn_f32_slowpath) ;  /* 0x0000000000747944 */ /* 0x020fea0003c00000 */
[----:B------:R-:W-:Y:S01]  /*0320*/  IMAD.MOV.U32 R2, RZ, RZ, R9 ;  /* 0x000000ffff027224 */ /* 0x000fe200078e0009 */
[----:B------:R-:W-:Y:S06]  /*0330*/  BRA `(.L_x_2) ;  /* 0x0000000000107947 */ /* 0x000fec0003800000 */
.L_x_1:
[----:B------:R-:W-:Y:S01]  /*0340*/  FMUL.FTZ R2, R9, R10 ;  /* 0x0000000a09027220 */ /* 0x000fe20000410000 */
[----:B------:R-:W-:-:S03]  /*0350*/  FMUL.FTZ R10, R10, 0.5 ;  /* 0x3f0000000a0a7820 */ /* 0x000fc60000410000 */
[----:B------:R-:W-:-:S04]  /*0360*/  FFMA R9, -R2, R2, R9 ;  /* 0x0000000202097223 */ /* 0x000fc80000000109 */
[----:B------:R-:W-:-:S07]  /*0370*/  FFMA R2, R9, R10, R2 ;  /* 0x0000000a09027223 */ /* 0x000fce0000000002 */
.L_x_2:
[----:B------:R-:W-:Y:S05]  /*0380*/  BSYNC.RECONVERGENT B0 ;  /* 0x0000000000007941 */ /* 0x000fea0003800200 */
.L_x_0:
[----:B------:R-:W-:Y:S01]  /*0390*/  FADD R11, R2, 9.9999999392252902908e-09 ;  /* 0x322bcc77020b7421 */ /* 0x000fe20000000000 */
[----:B------:R-:W-:Y:S03]  /*03a0*/  BSSY.RECONVERGENT B0, `(.L_x_3) ;  /* 0x000000c000007945 */ /* 0x000fe60003800200 */
[----:B------:R-:W0:Y:S08]  /*03b0*/  MUFU.RCP R2, R11 ;  /* 0x0000000b00027308 */ /* 0x000e300000001000 */
[----:B------:R-:W1:Y:S01]  /*03c0*/  FCHK P0, R0, R11 ;  /* 0x0000000b00007302 */ /* 0x000e620000000000 */
[----:B0-----:R-:W-:-:S04]  /*03d0*/  FFMA R3, -R11, R2, 1 ;  /* 0x3f8000000b037423 */ /* 0x001fc80000000102 */
[----:B------:R-:W-:-:S04]  /*03e0*/  FFMA R3, R2, R3, R2 ;  /* 0x0000000302037223 */ /* 0x000fc80000000002 */
[----:B------:R-:W-:-:S04]  /*03f0*/  FFMA R2, R0, R3, RZ ;  /* 0x0000000300027223 */ /* 0x000fc800000000ff */
[----:B------:R-:W-:-:S04]  /*0400*/  FFMA R6, -R11, R2, R0 ;  /* 0x000000020b067223 */ /* 0x000fc80000000100 */
[----:B------:R-:W-:Y:S01]  /*0410*/  FFMA R3, R3, R6, R2 ;  /* 0x0000000603037223 */ /* 0x000fe20000000002 */
[----:B-1----:R-:W-:Y:S06]  /*0420*/  @!P0 BRA `(.L_x_4) ;  /* 0x00000000000c8947 */ /* 0x002fec0003800000 */
[----:B------:R-:W-:-:S07]  /*0430*/  MOV R2, 0x450 ;  /* 0x0000045000027802 */ /* 0x000fce0000000f00 */
[----:B-----5:R-:W-:Y:S05]  /*0440*/  CALL.REL.NOINC `($__internal_1_$__cuda_sm3x_div_rn_noftz_f32_slowpath) ;  /* 0x0000000000807944 */ /* 0x020fea0003c00000 */
[----:B------:R-:W-:-:S07]  /*0450*/  IMAD.MOV.U32 R3, RZ, RZ, R0 ;  /* 0x000000ffff037224 */ /* 0x000fce00078e0000 */
.L_x_4:
[----:B------:R-:W-:Y:S05]  /*0460*/  BSYNC.RECONVERGENT B0 ;  /* 0x0000000000007941 */ /* 0x000fea0003800200 */
.L_x_3:
[----:B------:R-:W0:Y:S01]  /*0470*/  LDCU UR6, c[0x0][0x388] ;  /* 0x00007100ff0677ac */ /* 0x000e220008000800 */
[----:B------:R-:W1:Y:S01]  /*0480*/  LDCU UR7, c[0x0][0x394] ;  /* 0x00007280ff0777ac */ /* 0x000e620008000800 */
[----:B------:R-:W2:Y:S01]  /*0490*/  LDCU UR8, c[0x0][0x398] ;  /* 0x00007300ff0877ac */ /* 0x000ea20008000800 */
[----:B0----5:R-:W-:-:S05]  /*04a0*/  FFMA R3, R8, UR6, -R3 ;  /* 0x0000000608037c23 */ /* 0x021fca0008000803 */
[----:B-1----:R-:W-:-:S04]  /*04b0*/  FMNMX R3, R3, UR7, !PT ;  /* 0x0000000703037c09 */ /* 0x002fc8000f800000 */
[----:B--2---:R-:W-:-:S05]  /*04c0*/  FMNMX R3, R3, UR8, PT ;  /* 0x0000000803037c09 */ /* 0x004fca000b800000 */
[----:B------:R-:W-:Y:S01]  /*04d0*/  STG.E desc[UR4][R4.64], R3 ;  /* 0x0000000304007986 */ /* 0x000fe2000c101904 */
[----:B------:R-:W-:Y:S05]  /*04e0*/  EXIT ;  /* 0x000000000000794d */ /* 0x000fea0003800000 */
        .weak           $__internal_0_$__cuda_sm20_sqrt_rn_f32_slowpath
        .type           $__internal_0_$__cuda_sm20_sqrt_rn_f32_slowpath,@function
        .size           $__internal_0_$__cuda_sm20_sqrt_rn_f32_slowpath,($__internal_1_$__cuda_sm3x_div_rn_noftz_f32_slowpath - $__internal_0_$__cuda_sm20_sqrt_rn_f32_slowpath)
$__internal_0_$__cuda_sm20_sqrt_rn_f32_slowpath:
[----:B------:R-:W-:-:S13]  /*04f0*/  LOP3.LUT P0, RZ, R9, 0x7fffffff, RZ, 0xc0, !PT ;  /* 0x7fffffff09ff7812 */ /* 0x000fda000780c0ff */
[----:B------:R-:W-:Y:S05]  /*0500*/  @!P0 BRA `(.L_x_5) ;  /* 0x0000000000448947 */ /* 0x000fea0003800000 */
[----:B------:R-:W-:Y:S01]  /*0510*/  FSETP.GEU.FTZ.AND P0, PT, R9, RZ, PT ;  /* 0x000000ff0900720b */ /* 0x000fe20003f1e000 */
[----:B------:R-:W-:-:S12]  /*0520*/  IMAD.MOV.U32 R2, RZ, RZ, R9 ;  /* 0x000000ffff027224 */ /* 0x000fd800078e0009 */
[----:B------:R-:W-:Y:S01]  /*0530*/  @!P0 IMAD.MOV.U32 R9, RZ, RZ, 0x7fffffff ;  /* 0x7fffffffff098424 */ /* 0x000fe200078e00ff */
[----:B------:R-:W-:Y:S06]  /*0540*/  @!P0 BRA `(.L_x_5) ;  /* 0x0000000000348947 */ /* 0x000fec0003800000 */
[----:B------:R-:W-:-:S13]  /*0550*/  FSETP.GTU.FTZ.AND P0, PT, |R2|, +INF , PT ;  /* 0x7f8000000200780b */ /* 0x000fda0003f1c200 */
[----:B------:R-:W-:Y:S01]  /*0560*/  @P0 FADD.FTZ R9, R2, 1 ;  /* 0x3f80000002090421 */ /* 0x000fe20000010000 */
[----:B------:R-:W-:Y:S06]  /*0570*/  @P0 BRA `(.L_x_5) ;  /* 0x0000000000280947 */ /* 0x000fec0003800000 */
[----:B------:R-:W-:-:S13]  /*0580*/  FSETP.NEU.FTZ.AND P0, PT, |R2|, +INF , PT ;  /* 0x7f8000000200780b */ /* 0x000fda0003f1d200 */
[----:B------:R-:W-:Y:S01]  /*0590*/  @P0 FFMA R3, R2, 1.84467440737095516160e+19, RZ ;  /* 0x5f80000002030823 */ /* 0x000fe200000000ff */
[----:B------:R-:W-:-:S03]  /*05a0*/  @!P0 IMAD.MOV.U32 R9, RZ, RZ, R2 ;  /* 0x000000ffff098224 */ /* 0x000fc600078e0002 */
[----:B------:R-:W0:Y:S02]  /*05b0*/  @P0 MUFU.RSQ R6, R3 ;  /* 0x0000000300060308 */ /* 0x000e240000001400 */
[----:B0-----:R-:W-:Y:S01]  /*05c0*/  @P0 FMUL.FTZ R10, R3, R6 ;  /* 0x00000006030a0220 */ /* 0x001fe20000410000 */
[----:B------:R-:W-:-:S03]  /*05d0*/  @P0 FMUL.FTZ R6, R6, 0.5 ;  /* 0x3f00000006060820 */ /* 0x000fc60000410000 */
[----:B------:R-:W-:-:S04]  /*05e0*/  @P0 FADD.FTZ R7, -R10, -RZ ;  /* 0x800000ff0a070221 */ /* 0x000fc80000010100 */
[----:B------:R-:W-:-:S04]  /*05f0*/  @P0 FFMA R7, R10, R7, R3 ;  /* 0x000000070a070223 */ /* 0x000fc80000000003 */
[----:B------:R-:W-:-:S04]  /*0600*/  @P0 FFMA R6, R7, R6, R10 ;  /* 0x0000000607060223 */ /* 0x000fc8000000000a */
[----:B------:R-:W-:-:S07]  /*0610*/  @P0 FMUL.FTZ R9, R6, 2.3283064365386962891e-10 ;  /* 0x2f80000006090820 */ /* 0x000fce0000410000 */
.L_x_5:
[----:B------:R-:W-:Y:S02]  /*0620*/  IMAD.MOV.U32 R2, RZ, RZ, R11 ;  /* 0x000000ffff027224 */ /* 0x000fe400078e000b */
[----:B------:R-:W-:-:S04]  /*0630*/  IMAD.MOV.U32 R3, RZ, RZ, 0x0 ;  /* 0x00000000ff037424 */ /* 0x000fc800078e00ff */
[----:B------:R-:W-:Y:S05]  /*0640*/  RET.REL.NODEC R2 `(_Z12updateWeightmfffffffPfS_S_PKf) ;  /* 0xfffffff8026c7950 */ /* 0x000fea0003c3ffff */
        .weak           $__internal_1_$__cuda_sm3x_div_rn_noftz_f32_slowpath
        .type           $__internal_1_$__cuda_sm3x_div_rn_noftz_f32_slowpath,@function
        .size           $__internal_1_$__cuda_sm3x_div_rn_noftz_f32_slowpath,(.L_x_19 - $__internal_1_$__cuda_sm3x_div_rn_noftz_f32_slowpath)
$__internal_1_$__cuda_sm3x_div_rn_noftz_f32_slowpath:
[--C-:B------:R-:W-:Y:S01]  /*0650*/  SHF.R.U32.HI R6, RZ, 0x17, R11.reuse ;  /* 0x00000017ff067819 */ /* 0x100fe2000001160b */
[----:B------:R-:W-:Y:S01]  /*0660*/  BSSY.RECONVERGENT B1, `(.L_x_6) ;  /* 0x0000065000017945 */ /* 0x000fe20003800200 */
[--C-:B------:R-:W-:Y:S01]  /*0670*/  SHF.R.U32.HI R3, RZ, 0x17, R0.reuse ;  /* 0x00000017ff037819 */ /* 0x100fe20000011600 */
[----:B------:R-:W-:Y:S01]  /*0680*/  IMAD.MOV.U32 R9, RZ, RZ, R0 ;  /* 0x000000ffff097224 */ /* 0x000fe200078e0000 */
[----:B------:R-:W-:Y:S01]  /*0690*/  LOP3.LUT R15, R6, 0xff, RZ, 0xc0, !PT ;  /* 0x000000ff060f7812 */ /* 0x000fe200078ec0ff */
[----:B------:R-:W-:Y:S01]  /*06a0*/  IMAD.MOV.U32 R10, RZ, RZ, R11 ;  /* 0x000000ffff0a7224 */ /* 0x000fe200078e000b */
[----:B------:R-:W-:Y:S02]  /*06b0*/  LOP3.LUT R7, R3, 0xff, RZ, 0xc0, !PT ;  /* 0x000000ff03077812 */ /* 0x000fe400078ec0ff */
[----:B------:R-:W-:-:S03]  /*06c0*/  IADD3 R13, PT, PT, R15, -0x1, RZ ;  /* 0xffffffff0f0d7810 */ /* 0x000fc60007ffe0ff */
[----:B------:R-:W-:Y:S01]  /*06d0*/  VIADD R12, R7, 0xffffffff ;  /* 0xffffffff070c7836 */ /* 0x000fe20000000000 */
[----:B------:R-:W-:-:S04]  /*06e0*/  ISETP.GT.U32.AND P0, PT, R13, 0xfd, PT ;  /* 0x000000fd0d00780c */ /* 0x000fc80003f04070 */
[----:B------:R-:W-:-:S13]  /*06f0*/  ISETP.GT.U32.OR P0, PT, R12, 0xfd, P0 ;  /* 0x000000fd0c00780c */ /* 0x000fda0000704470 */
[----:B------:R-:W-:Y:S01]  /*0700*/  @!P0 IMAD.MOV.U32 R6, RZ, RZ, RZ ;  /* 0x000000ffff068224 */ /* 0x000fe200078e00ff */
[----:B------:R-:W-:Y:S06]  /*0710*/  @!P0 BRA `(.L_x_7) ;  /* 0x0000000000608947 */ /* 0x000fec0003800000 */
[----:B------:R-:W-:Y:S01]  /*0720*/  FSETP.GTU.FTZ.AND P0, PT, |R0|, +INF , PT ;  /* 0x7f8000000000780b */ /* 0x000fe20003f1c200 */
[----:B------:R-:W-:Y:S01]  /*0730*/  IMAD.MOV.U32 R3, RZ, RZ, R11 ;  /* 0x000000ffff037224 */ /* 0x000fe200078e000b */
[----:B------:R-:W-:-:S04]  /*0740*/  FSETP.GTU.FTZ.AND P1, PT, |R11|, +INF , PT ;  /* 0x7f8000000b00780b */ /* 0x000fc80003f3c200 */
[----:B------:R-:W-:-:S13]  /*0750*/  PLOP3.LUT P0, PT, P0, P1, PT, 0xf8, 0x8f ;  /* 0x00000000008f781c */ /* 0x000fda0000703f70 */
[----:B------:R-:W-:Y:S05]  /*0760*/  @P0 BRA `(.L_x_8) ;  /* 0x00000004004c0947 */ /* 0x000fea0003800000 */
[----:B------:R-:W-:-:S13]  /*0770*/  LOP3.LUT P0, RZ, R10, 0x7fffffff, R9, 0xc8, !PT ;  /* 0x7fffffff0aff7812 */ /* 0x000fda000780c809 */
[----:B------:R-:W-:Y:S05]  /*0780*/  @!P0 BRA `(.L_x_9) ;  /* 0x00000004003c8947 */ /* 0x000fea0003800000 */
[C---:B------:R-:W-:Y:S02]  /*0790*/  FSETP.NEU.FTZ.AND P2, PT, |R0|.reuse, +INF , PT ;  /* 0x7f8000000000780b */ /* 0x040fe40003f5d200 */
[----:B------:R-:W-:Y:S02]  /*07a0*/  FSETP.NEU.FTZ.AND P1, PT, |R3|, +INF , PT ;  /* 0x7f8000000300780b */ /* 0x000fe40003f3d200 */
[----:B------:R-:W-:-:S11]  /*07b0*/  FSETP.NEU.FTZ.AND P0, PT, |R0|, +INF , PT ;  /* 0x7f8000000000780b */ /* 0x000fd60003f1d200 */
[----:B------:R-:W-:Y:S05]  /*07c0*/  @!P1 BRA !P2, `(.L_x_9) ;  /* 0x00000004002c9947 */ /* 0x000fea0005000000 */
[----:B------:R-:W-:-:S04]  /*07d0*/  LOP3.LUT P2, RZ, R9, 0x7fffffff, RZ, 0xc0, !PT ;  /* 0x7fffffff09ff7812 */ /* 0x000fc8000784c0ff */
[----:B------:R-:W-:-:S13]  /*07e0*/  PLOP3.LUT P1, PT, P1, P2, PT, 0x2f, 0xf2 ;  /* 0x0000000000f2781c */ /* 0x000fda0000f24577 */
[----:B------:R-:W-:Y:S05]  /*07f0*/  @P1 BRA `(.L_x_10) ;  /* 0x0000000400181947 */ /* 0x000fea0003800000 */
[----:B------:R-:W-:-:S04]  /*0800*/  LOP3.LUT P1, RZ, R10, 0x7fffffff, RZ, 0xc0, !PT ;  /* 0x7fffffff0aff7812 */ /* 0x000fc8000782c0ff */
[----:B------:R-:W-:-:S13]  /*0810*/  PLOP3.LUT P0, PT, P0, P1, PT, 0x2f, 0xf2 ;  /* 0x0000000000f2781c */ /* 0x000fda0000702577 */
[----:B------:R-:W-:Y:S05]  /*0820*/  @P0 BRA `(.L_x_11) ;  /* 0x0000000400000947 */ /* 0x000fea0003800000 */
[----:B------:R-:W-:Y:S02]  /*0830*/  ISETP.GE.AND P0, PT, R12, RZ, PT ;  /* 0x000000ff0c00720c */ /* 0x000fe40003f06270 */
[----:B------:R-:W-:-:S11]  /*0840*/  ISETP.GE.AND P1, PT, R13, RZ, PT ;  /* 0x000000ff0d00720c */ /* 0x000fd60003f26270 */
[----:B------:R-:W-:Y:S01]  /*0850*/  @P0 IMAD.MOV.U32 R6, RZ, RZ, RZ ;  /* 0x000000ffff060224 */ /* 0x000fe200078e00ff */
[----:B------:R-:W-:Y:S01]  /*0860*/  @!P0 MOV R6, 0xffffffc0 ;  /* 0xffffffc000068802 */ /* 0x000fe20000000f00 */
[----:B------:R-:W-:Y:S01]  /*0870*/  @!P0 FFMA R9, R0, 1.84467440737095516160e+19, RZ ;  /* 0x5f80000000098823 */ /* 0x000fe200000000ff */
[----:B------:R-:W-:-:S03]  /*0880*/  @!P1 FFMA R10, R3, 1.84467440737095516160e+19, RZ ;  /* 0x5f800000030a9823 */ /* 0x000fc600000000ff */
[----:B------:R-:W-:-:S07]  /*0890*/  @!P1 VIADD R6, R6, 0x40 ;  /* 0x0000004006069836 */ /* 0x000fce0000000000 */
.L_x_7:
[----:B------:R-:W-:Y:S01]  /*08a0*/  LEA R3, R15, 0xc0800000, 0x17 ;  /* 0xc08000000f037811 */ /* 0x000fe200078eb8ff */
[----:B------:R-:W-:Y:S04]  /*08b0*/  BSSY.RECONVERGENT B2, `(.L_x_12) ;  /* 0x0000036000027945 */ /* 0x000fe80003800200 */
[----:B------:R-:W-:Y:S02]  /*08c0*/  IMAD.IADD R3, R10, 0x1, -R3 ;  /* 0x000000010a037824 */ /* 0x000fe400078e0a03 */
[----:B------:R-:W-:Y:S02]  /*08d0*/  VIADD R10, R7, 0xffffff81 ;  /* 0xffffff81070a7836 */ /* 0x000fe40000000000 */
[----:B------:R-:W0:Y:S01]  /*08e0*/  MUFU.RCP R11, R3 ;  /* 0x00000003000b7308 */ /* 0x000e220000001000 */
[----:B------:R-:W-:Y:S01]  /*08f0*/  FADD.FTZ R13, -R3, -RZ ;  /* 0x800000ff030d7221 */ /* 0x000fe20000010100 */
[----:B------:R-:W-:-:S03]  /*0900*/  IMAD R0, R10, -0x800000, R9 ;  /* 0xff8000000a007824 */ /* 0x000fc600078e0209 */
[----:B0-----:R-:W-:-:S04]  /*0910*/  FFMA R12, R11, R13, 1 ;  /* 0x3f8000000b0c7423 */ /* 0x001fc8000000000d */
[----:B------:R-:W-:-:S04]  /*0920*/  FFMA R14, R11, R12, R11 ;  /* 0x0000000c0b0e7223 */ /* 0x000fc8000000000b */
[----:B------:R-:W-:-:S04]  /*0930*/  FFMA R7, R0, R14, RZ ;  /* 0x0000000e00077223 */ /* 0x000fc800000000ff */
[----:B------:R-:W-:-:S04]  /*0940*/  FFMA R12, R13, R7, R0 ;  /* 0x000000070d0c7223 */ /* 0x000fc80000000000 */
[----:B------:R-:W-:Y:S01]  /*0950*/  FFMA R9, R14, R12, R7 ;  /* 0x0000000c0e097223 */ /* 0x000fe20000000007 */
[----:B------:R-:W-:-:S03]  /*0960*/  IADD3 R7, PT, PT, R10, 0x7f, -R15 ;  /* 0x0000007f0a077810 */ /* 0x000fc60007ffe80f */
[----:B------:R-:W-:Y:S02]  /*0970*/  FFMA R12, R13, R9, R0 ;  /* 0x000000090d0c7223 */ /* 0x000fe40000000000 */
[----:B------:R-:W-:Y:S02]  /*0980*/  IMAD.IADD R7, R7, 0x1, R6 ;  /* 0x0000000107077824 */ /* 0x000fe400078e0206 */
[----:B------:R-:W-:-:S05]  /*0990*/  FFMA R0, R14, R12, R9 ;  /* 0x0000000c0e007223 */ /* 0x000fca0000000009 */
[----:B------:R-:W-:-:S04]  /*09a0*/  SHF.R.U32.HI R3, RZ, 0x17, R0 ;  /* 0x00000017ff037819 */ /* 0x000fc80000011600 */
[----:B------:R-:W-:-:S05]  /*09b0*/  LOP3.LUT R3, R3, 0xff, RZ, 0xc0, !PT ;  /* 0x000000ff03037812 */ /* 0x000fca00078ec0ff */
[----:B------:R-:W-:-:S04]  /*09c0*/  IMAD.IADD R11, R3, 0x1, R7 ;  /* 0x00000001030b7824 */ /* 0x000fc800078e0207 */
[----:B------:R-:W-:-:S05]  /*09d0*/  VIADD R3, R11, 0xffffffff ;  /* 0xffffffff0b037836 */ /* 0x000fca0000000000 */
[----:B------:R-:W-:-:S13]  /*09e0*/  ISETP.GE.U32.AND P0, PT, R3, 0xfe, PT ;  /* 0x000000fe0300780c */ /* 0x000fda0003f06070 */
[----:B------:R-:W-:Y:S05]  /*09f0*/  @!P0 BRA `(.L_x_13) ;  /* 0x0000000000808947 */ /* 0x000fea0003800000 */
[----:B------:R-:W-:-:S13]  /*0a00*/  ISETP.GT.AND P0, PT, R11, 0xfe, PT ;  /* 0x000000fe0b00780c */ /* 0x000fda0003f04270 */
[----:B------:R-:W-:Y:S05]  /*0a10*/  @P0 BRA `(.L_x_14) ;  /* 0x00000000006c0947 */ /* 0x000fea0003800000 */
[----:B------:R-:W-:-:S13]  /*0a20*/  ISETP.GE.AND P0, PT, R11, 0x1, PT ;  /* 0x000000010b00780c */ /* 0x000fda0003f06270 */
[----:B------:R-:W-:Y:S05]  /*0a30*/  @P0 BRA `(.L_x_15) ;  /* 0x0000000000740947 */ /* 0x000fea0003800000 */
[----:B------:R-:W-:Y:S02]  /*0a40*/  ISETP.GE.AND P0, PT, R11, -0x18, PT ;  /* 0xffffffe80b00780c */ /* 0x000fe40003f06270 */
[----:B------:R-:W-:-:S11]  /*0a50*/  LOP3.LUT R0, R0, 0x80000000, RZ, 0xc0, !PT ;  /* 0x8000000000007812 */ /* 0x000fd600078ec0ff */
[----:B------:R-:W-:Y:S05]  /*0a60*/  @!P0 BRA `(.L_x_15) ;  /* 0x0000000000688947 */ /* 0x000fea0003800000 */
[CCC-:B------:R-:W-:Y:S01]  /*0a70*/  FFMA.RZ R3, R14.reuse, R12.reuse, R9.reuse ;  /* 0x0000000c0e037223 */ /* 0x1c0fe2000000c009 */
[C---:B------:R-:W-:Y:S01]  /*0a80*/  IADD3 R10, PT, PT, R11.reuse, 0x20, RZ ;  /* 0x000000200b0a7810 */ /* 0x040fe20007ffe0ff */
[CCC-:B------:R-:W-:Y:S01]  /*0a90*/  FFMA.RM R6, R14.reuse, R12.reuse, R9.reuse ;  /* 0x0000000c0e067223 */ /* 0x1c0fe20000004009 */
[----:B------:R-:W-:Y:S02]  /*0aa0*/  ISETP.NE.AND P2, PT, R11, RZ, PT ;  /* 0x000000ff0b00720c */ /* 0x000fe40003f45270 */
[----:B------:R-:W-:Y:S01]  /*0ab0*/  LOP3.LUT R7, R3, 0x7fffff, RZ, 0xc0, !PT ;  /* 0x007fffff03077812 */ /* 0x000fe200078ec0ff */
[----:B------:R-:W-:Y:S01]  /*0ac0*/  FFMA.RP R3, R14, R12, R9 ;  /* 0x0000000c0e037223 */ /* 0x000fe20000008009 */
[----:B------:R-:W-:Y:S01]  /*0ad0*/  IMAD.MOV R9, RZ, RZ, -R11 ;  /* 0x000000ffff097224 */ /* 0x000fe200078e0a0b */
[----:B------:R-:W-:Y:S02]  /*0ae0*/  ISETP.NE.AND P1, PT, R11, RZ, PT ;  /* 0x000000ff0b00720c */ /* 0x000fe40003f25270 */
[----:B------:R-:W-:-:S02]  /*0af0*/  LOP3.LUT R7, R7, 0x800000, RZ, 0xfc, !PT ;  /* 0x0080000007077812 */ /* 0x000fc400078efcff */
[----:B------:R-:W-:Y:S02]  /*0b00*/  FSETP.NEU.FTZ.AND P0, PT, R3, R6, PT ;  /* 0x000000060300720b */ /* 0x000fe40003f1d000 */
[----:B------:R-:W-:Y:S02]  /*0b10*/  SHF.L.U32 R10, R7, R10, RZ ;  /* 0x0000000a070a7219 */ /* 0x000fe400000006ff */
[----:B------:R-:W-:Y:S02]  /*0b20*/  SEL R6, R9, RZ, P2 ;  /* 0x000000ff09067207 */ /* 0x000fe40001000000 */
[----:B------:R-:W-:Y:S02]  /*0b30*/  ISETP.NE.AND P1, PT, R10, RZ, P1 ;  /* 0x000000ff0a00720c */ /* 0x000fe40000f25270 */
[----:B------:R-:W-:Y:S02]  /*0b40*/  SHF.R.U32.HI R6, RZ, R6, R7 ;  /* 0x00000006ff067219 */ /* 0x000fe40000011607 */
[----:B------:R-:W-:-:S02]  /*0b50*/  PLOP3.LUT P0, PT, P0, P1, PT, 0xf8, 0x8f ;  /* 0x00000000008f781c */ /* 0x000fc40000703f70 */
[----:B------:R-:W-:Y:S02]  /*0b60*/  SHF.R.U32.HI R10, RZ, 0x1, R6 ;  /* 0x00000001ff0a7819 */ /* 0x000fe40000011606 */
[----:B------:R-:W-:-:S04]  /*0b70*/  SEL R3, RZ, 0x1, !P0 ;  /* 0x00000001ff037807 */ /* 0x000fc80004000000 */
[----:B------:R-:W-:-:S04]  /*0b80*/  LOP3.LUT R3, R3, 0x1, R10, 0xf8, !PT ;  /* 0x0000000103037812 */ /* 0x000fc800078ef80a */
[----:B------:R-:W-:-:S05]  /*0b90*/  LOP3.LUT R3, R3, R6, RZ, 0xc0, !PT ;  /* 0x0000000603037212 */ /* 0x000fca00078ec0ff */
[----:B------:R-:W-:-:S05]  /*0ba0*/  IMAD.IADD R3, R10, 0x1, R3 ;  /* 0x000000010a037824 */ /* 0x000fca00078e0203 */
[----:B------:R-:W-:Y:S01]  /*0bb0*/  LOP3.LUT R0, R3, R0, RZ, 0xfc, !PT ;  /* 0x0000000003007212 */ /* 0x000fe200078efcff */
[----:B------:R-:W-:Y:S06]  /*0bc0*/  BRA `(.L_x_15) ;  /* 0x0000000000107947 */ /* 0x000fec0003800000 */
.L_x_14:
[----:B------:R-:W-:-:S04]  /*0bd0*/  LOP3.LUT R0, R0, 0x80000000, RZ, 0xc0, !PT ;  /* 0x8000000000007812 */ /* 0x000fc800078ec0ff */
[----:B------:R-:W-:Y:S01]  /*0be0*/  LOP3.LUT R0, R0, 0x7f800000, RZ, 0xfc, !PT ;  /* 0x7f80000000007812 */ /* 0x000fe200078efcff */
[----:B------:R-:W-:Y:S06]  /*0bf0*/  BRA `(.L_x_15) ;  /* 0x0000000000047947 */ /* 0x000fec0003800000 */
.L_x_13:
[----:B------:R-:W-:-:S07]  /*0c00*/  IMAD R0, R7, 0x800000, R0 ;  /* 0x0080000007007824 */ /* 0x000fce00078e0200 */
.L_x_15:
[----:B------:R-:W-:Y:S05]  /*0c10*/  BSYNC.RECONVERGENT B2 ;  /* 0x0000000000027941 */ /* 0x000fea0003800200 */
.L_x_12:
[----:B------:R-:W-:Y:S05]  /*0c20*/  BRA `(.L_x_16) ;  /* 0x0000000000207947 */ /* 0x000fea0003800000 */
.L_x_11:
[----:B------:R-:W-:-:S04]  /*0c30*/  LOP3.LUT R0, R10, 0x80000000, R9, 0x48, !PT ;  /* 0x800000000a007812 */ /* 0x000fc800078e4809 */
[----:B------:R-:W-:Y:S01]  /*0c40*/  LOP3.LUT R0, R0, 0x7f800000, RZ, 0xfc, !PT ;  /* 0x7f80000000007812 */ /* 0x000fe200078efcff */
[----:B------:R-:W-:Y:S06]  /*0c50*/  BRA `(.L_x_16) ;  /* 0x0000000000147947 */ /* 0x000fec0003800000 */
.L_x_10:
[----:B------:R-:W-:Y:S01]  /*0c60*/  LOP3.LUT R0, R10, 0x80000000, R9, 0x48, !PT ;  /* 0x800000000a007812 */ /* 0x000fe200078e4809 */
[----:B------:R-:W-:Y:S06]  /*0c70*/  BRA `(.L_x_16) ;  /* 0x00000000000c7947 */ /* 0x000fec0003800000 */
.L_x_9:
[----:B------:R-:W0:Y:S01]  /*0c80*/  MUFU.RSQ R0, -QNAN ;  /* 0xffc0000000007908 */ /* 0x000e220000001400 */
[----:B------:R-:W-:Y:S05]  /*0c90*/  BRA `(.L_x_16) ;  /* 0x0000000000047947 */ /* 0x000fea0003800000 */
.L_x_8:
[----:B------:R-:W-:-:S07]  /*0ca0*/  FADD.FTZ R0, R0, R3 ;  /* 0x0000000300007221 */ /* 0x000fce0000010000 */
.L_x_16:
[----:B------:R-:W-:Y:S05]  /*0cb0*/  BSYNC.RECONVERGENT B1 ;  /* 0x0000000000017941 */ /* 0x000fea0003800200 */
.L_x_6:
[----:B------:R-:W-:-:S04]  /*0cc0*/  IMAD.MOV.U32 R3, RZ, RZ, 0x0 ;  /* 0x00000000ff037424 */ /* 0x000fc800078e00ff */
[----:B0-----:R-:W-:Y:S05]  /*0cd0*/  RET.REL.NODEC R2 `(_Z12updateWeightmfffffffPfS_S_PKf) ;  /* 0xfffffff002c87950 */ /* 0x001fea0003c3ffff */
.L_x_17:
[----:B------:R-:W-:-:S00]  /*0ce0*/  BRA `(.L_x_17) ;  /* 0xfffffffc00fc7947 */ /* 0x000fc0000383ffff */
[----:B------:R-:W-:-:S00]  /*0cf0*/  NOP ;  /* 0x0000000000007918 */ /* 0x000fc00000000000 */
        /* <DEDUP_REMOVED lines=8> */
.L_x_19:


//--------------------- .nv.shared.reserved.0     --------------------------
	.section	.nv.shared.reserved.0,"aw",@nobits
	.weak		__nv_reservedSMEM_offset_0_alias
	.size		__nv_reservedSMEM_offset_0_alias, 0, 64
	.other		__nv_reservedSMEM_offset_0_alias,@"STO_CUDA_RESERVED_SHARED STV_DEFAULT"
__nv_reservedSMEM_offset_0_alias:
	.zero		0
	.zero		64


//--------------------- .nv.constant0._Z12updateWeightmfffffffPfS_S_PKf --------------------------
	.section	.nv.constant0._Z12updateWeightmfffffffPfS_S_PKf,"a",@progbits
	.sectionflags	@""
	.align	4
.nv.constant0._Z12updateWeightmfffffffPfS_S_PKf:
	.zero		968


//--------------------- SYMBOLS --------------------------

	.type		.nv.reservedSmem.offset0,@object
	.size		.nv.reservedSmem.offset0,0x4
